//
// Generated by NVIDIA NVVM Compiler
//
// Compiler Build ID: CL-36424714
// Cuda compilation tools, release 13.0, V13.0.88
// Based on NVVM 20.0.0
//

.version 9.0
.target sm_100
.address_size 64

	// .globl	_Z25sgemm_1D_coarsened_kernelILi64ELi64ELi4ELi16EEviiifPKfS1_fPf
// _ZZ25sgemm_1D_coarsened_kernelILi64ELi64ELi4ELi16EEviiifPKfS1_fPfE6A_tile has been demoted
// _ZZ25sgemm_1D_coarsened_kernelILi64ELi64ELi4ELi16EEviiifPKfS1_fPfE6B_tile has been demoted

.visible .entry _Z25sgemm_1D_coarsened_kernelILi64ELi64ELi4ELi16EEviiifPKfS1_fPf(
	.param .u32 _Z25sgemm_1D_coarsened_kernelILi64ELi64ELi4ELi16EEviiifPKfS1_fPf_param_0,
	.param .u32 _Z25sgemm_1D_coarsened_kernelILi64ELi64ELi4ELi16EEviiifPKfS1_fPf_param_1,
	.param .u32 _Z25sgemm_1D_coarsened_kernelILi64ELi64ELi4ELi16EEviiifPKfS1_fPf_param_2,
	.param .f32 _Z25sgemm_1D_coarsened_kernelILi64ELi64ELi4ELi16EEviiifPKfS1_fPf_param_3,
	.param .u64 .ptr .align 1 _Z25sgemm_1D_coarsened_kernelILi64ELi64ELi4ELi16EEviiifPKfS1_fPf_param_4,
	.param .u64 .ptr .align 1 _Z25sgemm_1D_coarsened_kernelILi64ELi64ELi4ELi16EEviiifPKfS1_fPf_param_5,
	.param .f32 _Z25sgemm_1D_coarsened_kernelILi64ELi64ELi4ELi16EEviiifPKfS1_fPf_param_6,
	.param .u64 .ptr .align 1 _Z25sgemm_1D_coarsened_kernelILi64ELi64ELi4ELi16EEviiifPKfS1_fPf_param_7
)
{
	.reg .pred 	%p<3>;
	.reg .b32 	%r<57>;
	.reg .b32 	%f<253>;
	.reg .b64 	%rd<88>;
	// demoted variable
	.shared .align 4 .b8 _ZZ25sgemm_1D_coarsened_kernelILi64ELi64ELi4ELi16EEviiifPKfS1_fPfE6A_tile[1024];
	// demoted variable
	.shared .align 4 .b8 _ZZ25sgemm_1D_coarsened_kernelILi64ELi64ELi4ELi16EEviiifPKfS1_fPfE6B_tile[1024];
	ld.param.u32 	%r11, [_Z25sgemm_1D_coarsened_kernelILi64ELi64ELi4ELi16EEviiifPKfS1_fPf_param_1];
	ld.param.u32 	%r12, [_Z25sgemm_1D_coarsened_kernelILi64ELi64ELi4ELi16EEviiifPKfS1_fPf_param_2];
	ld.param.u64 	%rd7, [_Z25sgemm_1D_coarsened_kernelILi64ELi64ELi4ELi16EEviiifPKfS1_fPf_param_4];
	ld.param.u64 	%rd8, [_Z25sgemm_1D_coarsened_kernelILi64ELi64ELi4ELi16EEviiifPKfS1_fPf_param_5];
	mov.u32 	%r13, %ctaid.y;
	shl.b32 	%r1, %r13, 6;
	mov.u32 	%r14, %ctaid.x;
	shl.b32 	%r2, %r14, 6;
	mov.u32 	%r3, %tid.x;
	and.b32  	%r4, %r3, 63;
	shr.u32 	%r5, %r3, 6;
	setp.lt.s32 	%p1, %r12, 1;
	mov.f32 	%f237, 0f00000000;
	mov.f32 	%f238, %f237;
	mov.f32 	%f239, %f237;
	mov.f32 	%f240, %f237;
	mov.f32 	%f241, %f237;
	mov.f32 	%f242, %f237;
	mov.f32 	%f243, %f237;
	mov.f32 	%f244, %f237;
	mov.f32 	%f245, %f237;
	mov.f32 	%f246, %f237;
	mov.f32 	%f247, %f237;
	mov.f32 	%f248, %f237;
	mov.f32 	%f249, %f237;
	mov.f32 	%f250, %f237;
	mov.f32 	%f251, %f237;
	mov.f32 	%f252, %f237;
	@%p1 bra 	$L__BB0_3;
	mul.lo.s32 	%r16, %r12, %r1;
	shr.u32 	%r17, %r3, 2;
	and.b32  	%r18, %r3, 3;
	mad.lo.s32 	%r19, %r12, %r17, %r18;
	mov.u32 	%r20, _ZZ25sgemm_1D_coarsened_kernelILi64ELi64ELi4ELi16EEviiifPKfS1_fPfE6A_tile;
	shl.b32 	%r21, %r3, 2;
	add.s32 	%r6, %r20, %r21;
	mad.lo.s32 	%r22, %r11, %r5, %r4;
	and.b32  	%r23, %r3, 960;
	or.b32  	%r24, %r23, %r4;
	shl.b32 	%r25, %r24, 2;
	mov.u32 	%r26, _ZZ25sgemm_1D_coarsened_kernelILi64ELi64ELi4ELi16EEviiifPKfS1_fPfE6B_tile;
	add.s32 	%r7, %r26, %r25;
	and.b32  	%r27, %r21, 3840;
	add.s32 	%r8, %r20, %r27;
	mul.wide.u32 	%rd10, %r16, 4;
	mul.wide.u32 	%rd11, %r19, 4;
	add.s64 	%rd12, %rd10, %rd11;
	cvta.to.global.u64 	%rd13, %rd7;
	add.s64 	%rd87, %rd13, %rd12;
	mul.wide.s32 	%rd14, %r22, 4;
	mul.wide.u32 	%rd15, %r2, 4;
	add.s64 	%rd16, %rd14, %rd15;
	cvta.to.global.u64 	%rd17, %rd8;
	add.s64 	%rd86, %rd17, %rd16;
	mov.b32 	%r56, 0;
	mov.f32 	%f237, 0f00000000;
$L__BB0_2:
	ld.global.f32 	%f53, [%rd87];
	st.shared.f32 	[%r6], %f53;
	ld.global.f32 	%f54, [%rd86];
	st.shared.f32 	[%r7], %f54;
	bar.sync 	0;
	mov.u32 	%r28, %tid.x;
	shl.b32 	%r29, %r28, 2;
	and.b32  	%r30, %r29, 252;
	mov.u32 	%r31, _ZZ25sgemm_1D_coarsened_kernelILi64ELi64ELi4ELi16EEviiifPKfS1_fPfE6B_tile;
	add.s32 	%r32, %r31, %r30;
	ld.shared.f32 	%f55, [%r32];
	ld.shared.f32 	%f56, [%r8];
	fma.rn.f32 	%f57, %f55, %f56, %f252;
	ld.shared.f32 	%f58, [%r8+16];
	fma.rn.f32 	%f59, %f55, %f58, %f251;
	ld.shared.f32 	%f60, [%r8+32];
	fma.rn.f32 	%f61, %f55, %f60, %f250;
	ld.shared.f32 	%f62, [%r8+48];
	fma.rn.f32 	%f63, %f55, %f62, %f249;
	ld.shared.f32 	%f64, [%r8+64];
	fma.rn.f32 	%f65, %f55, %f64, %f248;
	ld.shared.f32 	%f66, [%r8+80];
	fma.rn.f32 	%f67, %f55, %f66, %f247;
	ld.shared.f32 	%f68, [%r8+96];
	fma.rn.f32 	%f69, %f55, %f68, %f246;
	ld.shared.f32 	%f70, [%r8+112];
	fma.rn.f32 	%f71, %f55, %f70, %f245;
	ld.shared.f32 	%f72, [%r8+128];
	fma.rn.f32 	%f73, %f55, %f72, %f244;
	ld.shared.f32 	%f74, [%r8+144];
	fma.rn.f32 	%f75, %f55, %f74, %f243;
	ld.shared.f32 	%f76, [%r8+160];
	fma.rn.f32 	%f77, %f55, %f76, %f242;
	ld.shared.f32 	%f78, [%r8+176];
	fma.rn.f32 	%f79, %f55, %f78, %f241;
	ld.shared.f32 	%f80, [%r8+192];
	fma.rn.f32 	%f81, %f55, %f80, %f240;
	ld.shared.f32 	%f82, [%r8+208];
	fma.rn.f32 	%f83, %f55, %f82, %f239;
	ld.shared.f32 	%f84, [%r8+224];
	fma.rn.f32 	%f85, %f55, %f84, %f238;
	ld.shared.f32 	%f86, [%r8+240];
	fma.rn.f32 	%f87, %f55, %f86, %f237;
	ld.shared.f32 	%f88, [%r32+256];
	ld.shared.f32 	%f89, [%r8+4];
	fma.rn.f32 	%f90, %f88, %f89, %f57;
	ld.shared.f32 	%f91, [%r8+20];
	fma.rn.f32 	%f92, %f88, %f91, %f59;
	ld.shared.f32 	%f93, [%r8+36];
	fma.rn.f32 	%f94, %f88, %f93, %f61;
	ld.shared.f32 	%f95, [%r8+52];
	fma.rn.f32 	%f96, %f88, %f95, %f63;
	ld.shared.f32 	%f97, [%r8+68];
	fma.rn.f32 	%f98, %f88, %f97, %f65;
	ld.shared.f32 	%f99, [%r8+84];
	fma.rn.f32 	%f100, %f88, %f99, %f67;
	ld.shared.f32 	%f101, [%r8+100];
	fma.rn.f32 	%f102, %f88, %f101, %f69;
	ld.shared.f32 	%f103, [%r8+116];
	fma.rn.f32 	%f104, %f88, %f103, %f71;
	ld.shared.f32 	%f105, [%r8+132];
	fma.rn.f32 	%f106, %f88, %f105, %f73;
	ld.shared.f32 	%f107, [%r8+148];
	fma.rn.f32 	%f108, %f88, %f107, %f75;
	ld.shared.f32 	%f109, [%r8+164];
	fma.rn.f32 	%f110, %f88, %f109, %f77;
	ld.shared.f32 	%f111, [%r8+180];
	fma.rn.f32 	%f112, %f88, %f111, %f79;
	ld.shared.f32 	%f113, [%r8+196];
	fma.rn.f32 	%f114, %f88, %f113, %f81;
	ld.shared.f32 	%f115, [%r8+212];
	fma.rn.f32 	%f116, %f88, %f115, %f83;
	ld.shared.f32 	%f117, [%r8+228];
	fma.rn.f32 	%f118, %f88, %f117, %f85;
	ld.shared.f32 	%f119, [%r8+244];
	fma.rn.f32 	%f120, %f88, %f119, %f87;
	ld.shared.f32 	%f121, [%r32+512];
	ld.shared.f32 	%f122, [%r8+8];
	fma.rn.f32 	%f123, %f121, %f122, %f90;
	ld.shared.f32 	%f124, [%r8+24];
	fma.rn.f32 	%f125, %f121, %f124, %f92;
	ld.shared.f32 	%f126, [%r8+40];
	fma.rn.f32 	%f127, %f121, %f126, %f94;
	ld.shared.f32 	%f128, [%r8+56];
	fma.rn.f32 	%f129, %f121, %f128, %f96;
	ld.shared.f32 	%f130, [%r8+72];
	fma.rn.f32 	%f131, %f121, %f130, %f98;
	ld.shared.f32 	%f132, [%r8+88];
	fma.rn.f32 	%f133, %f121, %f132, %f100;
	ld.shared.f32 	%f134, [%r8+104];
	fma.rn.f32 	%f135, %f121, %f134, %f102;
	ld.shared.f32 	%f136, [%r8+120];
	fma.rn.f32 	%f137, %f121, %f136, %f104;
	ld.shared.f32 	%f138, [%r8+136];
	fma.rn.f32 	%f139, %f121, %f138, %f106;
	ld.shared.f32 	%f140, [%r8+152];
	fma.rn.f32 	%f141, %f121, %f140, %f108;
	ld.shared.f32 	%f142, [%r8+168];
	fma.rn.f32 	%f143, %f121, %f142, %f110;
	ld.shared.f32 	%f144, [%r8+184];
	fma.rn.f32 	%f145, %f121, %f144, %f112;
	ld.shared.f32 	%f146, [%r8+200];
	fma.rn.f32 	%f147, %f121, %f146, %f114;
	ld.shared.f32 	%f148, [%r8+216];
	fma.rn.f32 	%f149, %f121, %f148, %f116;
	ld.shared.f32 	%f150, [%r8+232];
	fma.rn.f32 	%f151, %f121, %f150, %f118;
	ld.shared.f32 	%f152, [%r8+248];
	fma.rn.f32 	%f153, %f121, %f152, %f120;
	ld.shared.f32 	%f154, [%r32+768];
	ld.shared.f32 	%f155, [%r8+12];
	fma.rn.f32 	%f252, %f154, %f155, %f123;
	ld.shared.f32 	%f156, [%r8+28];
	fma.rn.f32 	%f251, %f154, %f156, %f125;
	ld.shared.f32 	%f157, [%r8+44];
	fma.rn.f32 	%f250, %f154, %f157, %f127;
	ld.shared.f32 	%f158, [%r8+60];
	fma.rn.f32 	%f249, %f154, %f158, %f129;
	ld.shared.f32 	%f159, [%r8+76];
	fma.rn.f32 	%f248, %f154, %f159, %f131;
	ld.shared.f32 	%f160, [%r8+92];
	fma.rn.f32 	%f247, %f154, %f160, %f133;
	ld.shared.f32 	%f161, [%r8+108];
	fma.rn.f32 	%f246, %f154, %f161, %f135;
	ld.shared.f32 	%f162, [%r8+124];
	fma.rn.f32 	%f245, %f154, %f162, %f137;
	ld.shared.f32 	%f163, [%r8+140];
	fma.rn.f32 	%f244, %f154, %f163, %f139;
	ld.shared.f32 	%f164, [%r8+156];
	fma.rn.f32 	%f243, %f154, %f164, %f141;
	ld.shared.f32 	%f165, [%r8+172];
	fma.rn.f32 	%f242, %f154, %f165, %f143;
	ld.shared.f32 	%f166, [%r8+188];
	fma.rn.f32 	%f241, %f154, %f166, %f145;
	ld.shared.f32 	%f167, [%r8+204];
	fma.rn.f32 	%f240, %f154, %f167, %f147;
	ld.shared.f32 	%f168, [%r8+220];
	fma.rn.f32 	%f239, %f154, %f168, %f149;
	ld.shared.f32 	%f169, [%r8+236];
	fma.rn.f32 	%f238, %f154, %f169, %f151;
	ld.shared.f32 	%f170, [%r8+252];
	fma.rn.f32 	%f237, %f154, %f170, %f153;
	bar.sync 	0;
	add.s32 	%r56, %r56, 4;
	add.s64 	%rd87, %rd87, 16;
	shl.b32 	%r33, %r11, 2;
	mul.wide.s32 	%rd18, %r33, 4;
	add.s64 	%rd86, %rd86, %rd18;
	setp.lt.s32 	%p2, %r56, %r12;
	@%p2 bra 	$L__BB0_2;
$L__BB0_3:
	ld.param.u64 	%rd85, [_Z25sgemm_1D_coarsened_kernelILi64ELi64ELi4ELi16EEviiifPKfS1_fPf_param_7];
	ld.param.f32 	%f220, [_Z25sgemm_1D_coarsened_kernelILi64ELi64ELi4ELi16EEviiifPKfS1_fPf_param_6];
	ld.param.f32 	%f219, [_Z25sgemm_1D_coarsened_kernelILi64ELi64ELi4ELi16EEviiifPKfS1_fPf_param_3];
	mov.u32 	%r34, %tid.x;
	shr.u32 	%r35, %r34, 6;
	mad.lo.s32 	%r36, %r11, %r1, %r2;
	cvt.u64.u32 	%rd19, %r36;
	cvta.to.global.u64 	%rd20, %rd85;
	mul.lo.s32 	%r37, %r35, %r11;
	shl.b32 	%r38, %r37, 4;
	and.b32  	%r39, %r34, 63;
	add.s32 	%r40, %r38, %r39;
	cvt.s64.s32 	%rd21, %r40;
	add.s64 	%rd22, %rd21, %rd19;
	shl.b64 	%rd23, %rd22, 2;
	add.s64 	%rd24, %rd20, %rd23;
	ld.global.f32 	%f171, [%rd24];
	mul.f32 	%f172, %f220, %f171;
	fma.rn.f32 	%f173, %f219, %f252, %f172;
	st.global.f32 	[%rd24], %f173;
	add.s32 	%r41, %r40, %r11;
	cvt.s64.s32 	%rd25, %r41;
	add.s64 	%rd26, %rd25, %rd19;
	shl.b64 	%rd27, %rd26, 2;
	add.s64 	%rd28, %rd20, %rd27;
	ld.global.f32 	%f174, [%rd28];
	mul.f32 	%f175, %f220, %f174;
	fma.rn.f32 	%f176, %f219, %f251, %f175;
	st.global.f32 	[%rd28], %f176;
	add.s32 	%r42, %r41, %r11;
	cvt.s64.s32 	%rd29, %r42;
	add.s64 	%rd30, %rd29, %rd19;
	shl.b64 	%rd31, %rd30, 2;
	add.s64 	%rd32, %rd20, %rd31;
	ld.global.f32 	%f177, [%rd32];
	mul.f32 	%f178, %f220, %f177;
	fma.rn.f32 	%f179, %f219, %f250, %f178;
	st.global.f32 	[%rd32], %f179;
	add.s32 	%r43, %r42, %r11;
	cvt.s64.s32 	%rd33, %r43;
	add.s64 	%rd34, %rd33, %rd19;
	shl.b64 	%rd35, %rd34, 2;
	add.s64 	%rd36, %rd20, %rd35;
	ld.global.f32 	%f180, [%rd36];
	mul.f32 	%f181, %f220, %f180;
	fma.rn.f32 	%f182, %f219, %f249, %f181;
	st.global.f32 	[%rd36], %f182;
	add.s32 	%r44, %r43, %r11;
	cvt.s64.s32 	%rd37, %r44;
	add.s64 	%rd38, %rd37, %rd19;
	shl.b64 	%rd39, %rd38, 2;
	add.s64 	%rd40, %rd20, %rd39;
	ld.global.f32 	%f183, [%rd40];
	mul.f32 	%f184, %f220, %f183;
	fma.rn.f32 	%f185, %f219, %f248, %f184;
	st.global.f32 	[%rd40], %f185;
	add.s32 	%r45, %r44, %r11;
	cvt.s64.s32 	%rd41, %r45;
	add.s64 	%rd42, %rd41, %rd19;
	shl.b64 	%rd43, %rd42, 2;
	add.s64 	%rd44, %rd20, %rd43;
	ld.global.f32 	%f186, [%rd44];
	mul.f32 	%f187, %f220, %f186;
	fma.rn.f32 	%f188, %f219, %f247, %f187;
	st.global.f32 	[%rd44], %f188;
	add.s32 	%r46, %r45, %r11;
	cvt.s64.s32 	%rd45, %r46;
	add.s64 	%rd46, %rd45, %rd19;
	shl.b64 	%rd47, %rd46, 2;
	add.s64 	%rd48, %rd20, %rd47;
	ld.global.f32 	%f189, [%rd48];
	mul.f32 	%f190, %f220, %f189;
	fma.rn.f32 	%f191, %f219, %f246, %f190;
	st.global.f32 	[%rd48], %f191;
	add.s32 	%r47, %r46, %r11;
	cvt.s64.s32 	%rd49, %r47;
	add.s64 	%rd50, %rd49, %rd19;
	shl.b64 	%rd51, %rd50, 2;
	add.s64 	%rd52, %rd20, %rd51;
	ld.global.f32 	%f192, [%rd52];
	mul.f32 	%f193, %f220, %f192;
	fma.rn.f32 	%f194, %f219, %f245, %f193;
	st.global.f32 	[%rd52], %f194;
	add.s32 	%r48, %r47, %r11;
	cvt.s64.s32 	%rd53, %r48;
	add.s64 	%rd54, %rd53, %rd19;
	shl.b64 	%rd55, %rd54, 2;
	add.s64 	%rd56, %rd20, %rd55;
	ld.global.f32 	%f195, [%rd56];
	mul.f32 	%f196, %f220, %f195;
	fma.rn.f32 	%f197, %f219, %f244, %f196;
	st.global.f32 	[%rd56], %f197;
	add.s32 	%r49, %r48, %r11;
	cvt.s64.s32 	%rd57, %r49;
	add.s64 	%rd58, %rd57, %rd19;
	shl.b64 	%rd59, %rd58, 2;
	add.s64 	%rd60, %rd20, %rd59;
	ld.global.f32 	%f198, [%rd60];
	mul.f32 	%f199, %f220, %f198;
	fma.rn.f32 	%f200, %f219, %f243, %f199;
	st.global.f32 	[%rd60], %f200;
	add.s32 	%r50, %r49, %r11;
	cvt.s64.s32 	%rd61, %r50;
	add.s64 	%rd62, %rd61, %rd19;
	shl.b64 	%rd63, %rd62, 2;
	add.s64 	%rd64, %rd20, %rd63;
	ld.global.f32 	%f201, [%rd64];
	mul.f32 	%f202, %f220, %f201;
	fma.rn.f32 	%f203, %f219, %f242, %f202;
	st.global.f32 	[%rd64], %f203;
	add.s32 	%r51, %r50, %r11;
	cvt.s64.s32 	%rd65, %r51;
	add.s64 	%rd66, %rd65, %rd19;
	shl.b64 	%rd67, %rd66, 2;
	add.s64 	%rd68, %rd20, %rd67;
	ld.global.f32 	%f204, [%rd68];
	mul.f32 	%f205, %f220, %f204;
	fma.rn.f32 	%f206, %f219, %f241, %f205;
	st.global.f32 	[%rd68], %f206;
	add.s32 	%r52, %r51, %r11;
	cvt.s64.s32 	%rd69, %r52;
	add.s64 	%rd70, %rd69, %rd19;
	shl.b64 	%rd71, %rd70, 2;
	add.s64 	%rd72, %rd20, %rd71;
	ld.global.f32 	%f207, [%rd72];
	mul.f32 	%f208, %f220, %f207;
	fma.rn.f32 	%f209, %f219, %f240, %f208;
	st.global.f32 	[%rd72], %f209;
	add.s32 	%r53, %r52, %r11;
	cvt.s64.s32 	%rd73, %r53;
	add.s64 	%rd74, %rd73, %rd19;
	shl.b64 	%rd75, %rd74, 2;
	add.s64 	%rd76, %rd20, %rd75;
	ld.global.f32 	%f210, [%rd76];
	mul.f32 	%f211, %f220, %f210;
	fma.rn.f32 	%f212, %f219, %f239, %f211;
	st.global.f32 	[%rd76], %f212;
	add.s32 	%r54, %r53, %r11;
	cvt.s64.s32 	%rd77, %r54;
	add.s64 	%rd78, %rd77, %rd19;
	shl.b64 	%rd79, %rd78, 2;
	add.s64 	%rd80, %rd20, %rd79;
	ld.global.f32 	%f213, [%rd80];
	mul.f32 	%f214, %f220, %f213;
	fma.rn.f32 	%f215, %f219, %f238, %f214;
	st.global.f32 	[%rd80], %f215;
	add.s32 	%r55, %r54, %r11;
	cvt.s64.s32 	%rd81, %r55;
	add.s64 	%rd82, %rd81, %rd19;
	shl.b64 	%rd83, %rd82, 2;
	add.s64 	%rd84, %rd20, %rd83;
	ld.global.f32 	%f216, [%rd84];
	mul.f32 	%f217, %f220, %f216;
	fma.rn.f32 	%f218, %f219, %f237, %f217;
	st.global.f32 	[%rd84], %f218;
	ret;

}


// ===== COMPILED SASS (sm_100) =====

	.target	sm_100

	.elftype	@"ET_EXEC"


//--------------------- .note.nv.tkinfo           --------------------------
	.section	.note.nv.tkinfo,"",@"SHT_NOTE"
	.sectionflags	@"SHF_NOTE_NV_TKINFO"
	.tkinfo
        /*0018*/ 	.word	0x00000002
        /*0030*/ 	.string	""
        /*0030*/ 	.string	"ptxas"
        /*0030*/ 	.string	"Cuda compilation tools, release 13.0, V13.0.88"
        /*0030*/ 	.string	"Build cuda_13.0.r13.0/compiler.36424714_0"
        /*0030*/ 	.string	"-arch sm_100 -m 64 "



//--------------------- .note.nv.cuinfo           --------------------------
	.section	.note.nv.cuinfo,"",@"SHT_NOTE"
	.sectionflags	@"SHF_NOTE_NV_CUINFO"
        /*0018*/ 	.short	0x0002
        /*001a*/ 	.short	0x0064
        /*001c*/ 	.short	0x0082
	.zero		2


//--------------------- .nv.info                  --------------------------
	.section	.nv.info,"",@"SHT_CUDA_INFO"
	.align	4


	//----- nvinfo : EIATTR_REGCOUNT
	.align		4
        /*0000*/ 	.byte	0x04, 0x2f
        /*0002*/ 	.short	(.L_1 - .L_0)
	.align		4
.L_0:
        /*0004*/ 	.word	index@(_Z25sgemm_1D_coarsened_kernelILi64ELi64ELi4ELi16EEviiifPKfS1_fPf)
        /*0008*/ 	.word	0x00000038


	//----- nvinfo : EIATTR_FRAME_SIZE
	.align		4
.L_1:
        /*000c*/ 	.byte	0x04, 0x11
        /*000e*/ 	.short	(.L_3 - .L_2)
	.align		4
.L_2:
        /*0010*/ 	.word	index@(_Z25sgemm_1D_coarsened_kernelILi64ELi64ELi4ELi16EEviiifPKfS1_fPf)
        /*0014*/ 	.word	0x00000000


	//----- nvinfo : EIATTR_MIN_STACK_SIZE
	.align		4
.L_3:
        /*0018*/ 	.byte	0x04, 0x12
        /*001a*/ 	.short	(.L_5 - .L_4)
	.align		4
.L_4:
        /*001c*/ 	.word	index@(_Z25sgemm_1D_coarsened_kernelILi64ELi64ELi4ELi16EEviiifPKfS1_fPf)
        /*0020*/ 	.word	0x00000000
.L_5:


//--------------------- .nv.compat                --------------------------
	.section	.nv.compat,"",@"SHT_CUDA_COMPAT_INFO"
	.align	4
        /*0000*/ 	.byte	0x02, 0x09, 0x00, 0x00, 0x02, 0x02, 0x01, 0x00, 0x02, 0x05, 0x05, 0x00, 0x03, 0x07, 0x01, 0x01
        /*0010*/ 	.byte	0x02, 0x03, 0x00, 0x00, 0x02, 0x06, 0x01, 0x00, 0x04, 0x0b, 0x08, 0x00, 0x09, 0x00, 0x00, 0x00
        /*0020*/ 	.byte	0x00, 0x00, 0x00, 0x00


//--------------------- .nv.info._Z25sgemm_1D_coarsened_kernelILi64ELi64ELi4ELi16EEviiifPKfS1_fPf --------------------------
	.section	.nv.info._Z25sgemm_1D_coarsened_kernelILi64ELi64ELi4ELi16EEviiifPKfS1_fPf,"",@"SHT_CUDA_INFO"
	.sectionflags	@""
	.align	4


	//----- nvinfo : EIATTR_CUDA_API_VERSION
	.align		4
        /*0000*/ 	.byte	0x04, 0x37
        /*0002*/ 	.short	(.L_7 - .L_6)
.L_6:
        /*0004*/ 	.word	0x00000082


	//----- nvinfo : EIATTR_KPARAM_INFO
	.align		4
.L_7:
        /*0008*/ 	.byte	0x04, 0x17
        /*000a*/ 	.short	(.L_9 - .L_8)
.L_8:
        /*000c*/ 	.word	0x00000000
        /*0010*/ 	.short	0x0007
        /*0012*/ 	.short	0x0028
        /*0014*/ 	.byte	0x00, 0xf5, 0x21, 0x00


	//----- nvinfo : EIATTR_KPARAM_INFO
	.align		4
.L_9:
        /*0018*/ 	.byte	0x04, 0x17
        /*001a*/ 	.short	(.L_11 - .L_10)
.L_10:
        /*001c*/ 	.word	0x00000000
        /*0020*/ 	.short	0x0006
        /*0022*/ 	.short	0x0020
        /*0024*/ 	.byte	0x00, 0xf0, 0x11, 0x00


	//----- nvinfo : EIATTR_KPARAM_INFO
	.align		4
.L_11:
        /*0028*/ 	.byte	0x04, 0x17
        /*002a*/ 	.short	(.L_13 - .L_12)
.L_12:
        /*002c*/ 	.word	0x00000000
        /*0030*/ 	.short	0x0005
        /*0032*/ 	.short	0x0018
        /*0034*/ 	.byte	0x00, 0xf5, 0x21, 0x00


	//----- nvinfo : EIATTR_KPARAM_INFO
	.align		4
.L_13:
        /*0038*/ 	.byte	0x04, 0x17
        /*003a*/ 	.short	(.L_15 - .L_14)
.L_14:
        /*003c*/ 	.word	0x00000000
        /*0040*/ 	.short	0x0004
        /*0042*/ 	.short	0x0010
        /*0044*/ 	.byte	0x00, 0xf5, 0x21, 0x00


	//----- nvinfo : EIATTR_KPARAM_INFO
	.align		4
.L_15:
        /*0048*/ 	.byte	0x04, 0x17
        /*004a*/ 	.short	(.L_17 - .L_16)
.L_16:
        /*004c*/ 	.word	0x00000000
        /*0050*/ 	.short	0x0003
        /*0052*/ 	.short	0x000c
        /*0054*/ 	.byte	0x00, 0xf0, 0x11, 0x00


	//----- nvinfo : EIATTR_KPARAM_INFO
	.align		4
.L_17:
        /*0058*/ 	.byte	0x04, 0x17
        /*005a*/ 	.short	(.L_19 - .L_18)
.L_18:
        /*005c*/ 	.word	0x00000000
        /*0060*/ 	.short	0x0002
        /*0062*/ 	.short	0x0008
        /*0064*/ 	.byte	0x00, 0xf0, 0x11, 0x00


	//----- nvinfo : EIATTR_KPARAM_INFO
	.align		4
.L_19:
        /*0068*/ 	.byte	0x04, 0x17
        /*006a*/ 	.short	(.L_21 - .L_20)
.L_20:
        /*006c*/ 	.word	0x00000000
        /*0070*/ 	.short	0x0001
        /*0072*/ 	.short	0x0004
        /*0074*/ 	.byte	0x00, 0xf0, 0x11, 0x00


	//----- nvinfo : EIATTR_KPARAM_INFO
	.align		4
.L_21:
        /*0078*/ 	.byte	0x04, 0x17
        /*007a*/ 	.short	(.L_23 - .L_22)
.L_22:
        /*007c*/ 	.word	0x00000000
        /*0080*/ 	.short	0x0000
        /*0082*/ 	.short	0x0000
        /*0084*/ 	.byte	0x00, 0xf0, 0x11, 0x00


	//----- nvinfo : EIATTR_SPARSE_MMA_MASK
	.align		4
.L_23:
        /*0088*/ 	.byte	0x03, 0x50
        /*008a*/ 	.short	0x0000


	//----- nvinfo : EIATTR_MAXREG_COUNT
	.align		4
        /*008c*/ 	.byte	0x03, 0x1b
        /*008e*/ 	.short	0x00ff


	//----- nvinfo : EIATTR_NUM_BARRIERS
	.align		4
        /*0090*/ 	.byte	0x02, 0x4c
        /*0092*/ 	.byte	0x01
	.zero		1


	//----- nvinfo : EIATTR_MERCURY_ISA_VERSION
	.align		4
        /*0094*/ 	.byte	0x03, 0x5f
        /*0096*/ 	.short	0x0101


	//----- nvinfo : EIATTR_VRC_CTA_INIT_COUNT
	.align		4
        /*0098*/ 	.byte	0x02, 0x4a
	.zero		1
	.zero		1


	//----- nvinfo : EIATTR_EXIT_INSTR_OFFSETS
	.align		4
        /*009c*/ 	.byte	0x04, 0x1c
        /*009e*/ 	.short	(.L_25 - .L_24)


	//   ....[0]....
.L_24:
        /*00a0*/ 	.word	0x000012c0


	//----- nvinfo : EIATTR_CBANK_PARAM_SIZE
	.align		4
.L_25:
        /*00a4*/ 	.byte	0x03, 0x19
        /*00a6*/ 	.short	0x0030


	//----- nvinfo : EIATTR_PARAM_CBANK
	.align		4
        /*00a8*/ 	.byte	0x04, 0x0a
        /*00aa*/ 	.short	(.L_27 - .L_26)
	.align		4
.L_26:
        /*00ac*/ 	.word	index@(.nv.constant0._Z25sgemm_1D_coarsened_kernelILi64ELi64ELi4ELi16EEviiifPKfS1_fPf)
        /*00b0*/ 	.short	0x0380
        /*00b2*/ 	.short	0x0030


	//----- nvinfo : EIATTR_SW_WAR
	.align		4
.L_27:
        /*00b4*/ 	.byte	0x04, 0x36
        /*00b6*/ 	.short	(.L_29 - .L_28)
.L_28:
        /*00b8*/ 	.word	0x00000008
.L_29:


//--------------------- .nv.callgraph             --------------------------
	.section	.nv.callgraph,"",@"SHT_CUDA_CALLGRAPH"
	.align	4
	.sectionentsize	8
	.align		4
        /*0000*/ 	.word	0x00000000
	.align		4
        /*0004*/ 	.word	0xffffffff
	.align		4
        /*0008*/ 	.word	0x00000000
	.align		4
        /*000c*/ 	.word	0xfffffffe
	.align		4
        /*0010*/ 	.word	0x00000000
	.align		4
        /*0014*/ 	.word	0xfffffffd
	.align		4
        /*0018*/ 	.word	0x00000000
	.align		4
        /*001c*/ 	.word	0xfffffffc


//--------------------- .text._Z25sgemm_1D_coarsened_kernelILi64ELi64ELi4ELi16EEviiifPKfS1_fPf --------------------------
	.section	.text._Z25sgemm_1D_coarsened_kernelILi64ELi64ELi4ELi16EEviiifPKfS1_fPf,"ax",@progbits
	.align	128
        .global         _Z25sgemm_1D_coarsened_kernelILi64ELi64ELi4ELi16EEviiifPKfS1_fPf
        .type           _Z25sgemm_1D_coarsened_kernelILi64ELi64ELi4ELi16EEviiifPKfS1_fPf,@function
        .size           _Z25sgemm_1D_coarsened_kernelILi64ELi64ELi4ELi16EEviiifPKfS1_fPf,(.L_x_3 - _Z25sgemm_1D_coarsened_kernelILi64ELi64ELi4ELi16EEviiifPKfS1_fPf)
        .other          _Z25sgemm_1D_coarsened_kernelILi64ELi64ELi4ELi16EEviiifPKfS1_fPf,@"STO_CUDA_ENTRY STV_DEFAULT"
_Z25sgemm_1D_coarsened_kernelILi64ELi64ELi4ELi16EEviiifPKfS1_fPf:
.text._Z25sgemm_1D_coarsened_kernelILi64ELi64ELi4ELi16EEviiifPKfS1_fPf:
[----:B------:R-:W-:Y:S08]  /*0000*/  LDC R1, c[0x0][0x37c] ;  /* 0x0000df00ff017b82 */ /* 0x000ff00000000800 */
[----:B------:R-:W0:Y:S01]  /*0010*/  LDC R0, c[0x0][0x388] ;  /* 0x0000e200ff007b82 */ /* 0x000e220000000800 */
[----:B------:R-:W1:Y:S01]  /*0020*/  S2R R32, SR_CTAID.X ;  /* 0x0000000000207919 */ /* 0x000e620000002500 */
[----:B------:R-:W2:Y:S01]  /*0030*/  LDCU.64 UR10, c[0x0][0x358] ;  /* 0x00006b00ff0a77ac */ /* 0x000ea20008000a00 */
[----:B------:R-:W-:Y:S01]  /*0040*/  HFMA2 R44, -RZ, RZ, 0, 0 ;  /* 0x00000000ff2c7431 */ /* 0x000fe200000001ff */
[----:B------:R-:W-:Y:S01]  /*0050*/  CS2R R30, SRZ ;  /* 0x00000000001e7805 */ /* 0x000fe2000001ff00 */
[----:B------:R-:W3:Y:S01]  /*0060*/  S2R R29, SR_TID.X ;  /* 0x00000000001d7919 */ /* 0x000ee20000002100 */
[----:B------:R-:W-:Y:S01]  /*0070*/  HFMA2 R48, -RZ, RZ, 0, 0 ;  /* 0x00000000ff307431 */ /* 0x000fe200000001ff */
[----:B------:R-:W-:Y:S01]  /*0080*/  CS2R R38, SRZ ;  /* 0x0000000000267805 */ /* 0x000fe2000001ff00 */
[----:B------:R-:W4:Y:S01]  /*0090*/  S2UR UR5, SR_CTAID.Y ;  /* 0x00000000000579c3 */ /* 0x000f220000002600 */
[----:B------:R-:W-:-:S02]  /*00a0*/  MOV R50, RZ ;  /* 0x000000ff00327202 */ /* 0x000fc40000000f00 */
[----:B------:R-:W-:Y:S02]  /*00b0*/  CS2R R36, SRZ ;  /* 0x0000000000247805 */ /* 0x000fe4000001ff00 */
[----:B------:R-:W-:Y:S02]  /*00c0*/  CS2R R42, SRZ ;  /* 0x00000000002a7805 */ /* 0x000fe4000001ff00 */
[----:B------:R-:W-:Y:S02]  /*00d0*/  CS2R R34, SRZ ;  /* 0x0000000000227805 */ /* 0x000fe4000001ff00 */
[----:B------:R-:W-:Y:S02]  /*00e0*/  CS2R R40, SRZ ;  /* 0x0000000000287805 */ /* 0x000fe4000001ff00 */
[----:B------:R-:W-:Y:S02]  /*00f0*/  MOV R46, RZ ;  /* 0x000000ff002e7202 */ /* 0x000fe40000000f00 */
[----:B0-----:R-:W-:Y:S01]  /*0100*/  ISETP.GE.AND P0, PT, R0, 0x1, PT ;  /* 0x000000010000780c */ /* 0x001fe20003f06270 */
[----:B----4-:R-:W-:Y:S01]  /*0110*/  USHF.L.U32 UR5, UR5, 0x6, URZ ;  /* 0x0000000605057899 */ /* 0x010fe200080006ff */
[----:B-1----:R-:W-:-:S02]  /*0120*/  SHF.L.U32 R32, R32, 0x6, RZ ;  /* 0x0000000620207819 */ /* 0x002fc400000006ff */
[----:B---3--:R-:W-:Y:S02]  /*0130*/  LOP3.LUT R5, R29, 0x3f, RZ, 0xc0, !PT ;  /* 0x0000003f1d057812 */ /* 0x008fe400078ec0ff */
[----:B------:R-:W-:-:S07]  /*0140*/  SHF.R.U32.HI R8, RZ, 0x6, R29 ;  /* 0x00000006ff087819 */ /* 0x000fce000001161d */
[----:B--2---:R-:W-:Y:S05]  /*0150*/  @!P0 BRA `(.L_x_0) ;  /* 0x0000000400f48947 */ /* 0x004fea0003800000 */
[----:B------:R-:W0:Y:S01]  /*0160*/  LDC R4, c[0x0][0x384] ;  /* 0x0000e100ff047b82 */ /* 0x000e220000000800 */
[----:B------:R-:W-:Y:S01]  /*0170*/  SHF.R.U32.HI R3, RZ, 0x2, R29 ;  /* 0x00000002ff037819 */ /* 0x000fe2000001161d */
[----:B------:R-:W1:Y:S01]  /*0180*/  LDCU.128 UR12, c[0x0][0x390] ;  /* 0x00007200ff0c77ac */ /* 0x000e620008000c00 */
[----:B------:R-:W-:Y:S01]  /*0190*/  LOP3.LUT R2, R29, 0x3, RZ, 0xc0, !PT ;  /* 0x000000031d027812 */ /* 0x000fe200078ec0ff */
[----:B------:R-:W-:Y:S01]  /*01a0*/  IMAD.WIDE.U32 R6, R32, 0x4, RZ ;  /* 0x0000000420067825 */ /* 0x000fe200078e00ff */
[----:B------:R-:W-:Y:S01]  /*01b0*/  MOV R31, RZ ;  /* 0x000000ff001f7202 */ /* 0x000fe20000000f00 */
[----:B------:R-:W-:Y:S02]  /*01c0*/  UMOV UR4, 0x400 ;  /* 0x0000040000047882 */ /* 0x000fe40000000000 */
[----:B------:R-:W2:Y:S01]  /*01d0*/  S2UR UR8, SR_CgaCtaId ;  /* 0x00000000000879c3 */ /* 0x000ea20000008800 */
[----:B------:R-:W-:Y:S01]  /*01e0*/  IMAD R2, R3, R0, R2 ;  /* 0x0000000003027224 */ /* 0x000fe200078e0202 */
[----:B------:R-:W-:Y:S01]  /*01f0*/  UIADD3 UR6, UPT, UPT, UR4, 0x400, URZ ;  /* 0x0000040004067890 */ /* 0x000fe2000fffe0ff */
[----:B------:R-:W-:-:S02]  /*0200*/  IMAD R9, R0, UR5, RZ ;  /* 0x0000000500097c24 */ /* 0x000fc4000f8e02ff */
[----:B------:R-:W-:-:S04]  /*0210*/  IMAD.WIDE.U32 R2, R2, 0x4, RZ ;  /* 0x0000000402027825 */ /* 0x000fc800078e00ff */
[----:B------:R-:W-:-:S04]  /*0220*/  IMAD.WIDE.U32 R2, R9, 0x4, R2 ;  /* 0x0000000409027825 */ /* 0x000fc800078e0002 */
[----:B0-----:R-:W-:Y:S01]  /*0230*/  IMAD R5, R8, R4, R5 ;  /* 0x0000000408057224 */ /* 0x001fe200078e0205 */
[----:B------:R-:W-:Y:S02]  /*0240*/  LOP3.LUT R8, R29, 0x3c0, RZ, 0xc0, !PT ;  /* 0x000003c01d087812 */ /* 0x000fe400078ec0ff */
[----:B-1----:R-:W-:Y:S01]  /*0250*/  IADD3 R2, P0, PT, R2, UR12, RZ ;  /* 0x0000000c02027c10 */ /* 0x002fe2000ff1e0ff */
[----:B------:R-:W-:Y:S01]  /*0260*/  IMAD.WIDE R6, R5, 0x4, R6 ;  /* 0x0000000405067825 */ /* 0x000fe200078e0206 */
[----:B------:R-:W-:Y:S02]  /*0270*/  LOP3.LUT R8, R8, 0x3f, R29, 0xf8, !PT ;  /* 0x0000003f08087812 */ /* 0x000fe400078ef81d */
[----:B------:R-:W-:Y:S01]  /*0280*/  SHF.L.U32 R29, R29, 0x2, RZ ;  /* 0x000000021d1d7819 */ /* 0x000fe200000006ff */
[----:B--2---:R-:W-:Y:S01]  /*0290*/  ULEA UR7, UR8, UR6, 0x18 ;  /* 0x0000000608077291 */ /* 0x004fe2000f8ec0ff */
[----:B------:R-:W-:Y:S01]  /*02a0*/  IADD3 R52, P1, PT, R6, UR14, RZ ;  /* 0x0000000e06347c10 */ /* 0x000fe2000ff3e0ff */
[----:B------:R-:W-:Y:S01]  /*02b0*/  ULEA UR6, UR8, UR4, 0x18 ;  /* 0x0000000408067291 */ /* 0x000fe2000f8ec0ff */
[----:B------:R-:W-:-:S02]  /*02c0*/  IADD3.X R3, PT, PT, R3, UR13, RZ, P0, !PT ;  /* 0x0000000d03037c10 */ /* 0x000fc400087fe4ff */
[----:B------:R-:W-:Y:S01]  /*02d0*/  IADD3.X R53, PT, PT, R7, UR15, RZ, P1, !PT ;  /* 0x0000000f07357c10 */ /* 0x000fe20008ffe4ff */
[----:B------:R-:W-:Y:S01]  /*02e0*/  UMOV UR4, URZ ;  /* 0x000000ff00047c82 */ /* 0x000fe20008000000 */
[----:B------:R-:W-:Y:S02]  /*02f0*/  LOP3.LUT R7, R29, 0xf00, RZ, 0xc0, !PT ;  /* 0x00000f001d077812 */ /* 0x000fe400078ec0ff */
[----:B------:R-:W-:-:S07]  /*0300*/  LEA R28, R8, UR7, 0x2 ;  /* 0x00000007081c7c11 */ /* 0x000fce000f8e10ff */
.L_x_1:
[----:B------:R0:W2:Y:S04]  /*0310*/  LDG.E R16, desc[UR10][R2.64] ;  /* 0x0000000a02107981 */ /* 0x0000a8000c1e1900 */
[----:B------:R-:W3:Y:S01]  /*0320*/  LDG.E R17, desc[UR10][R52.64] ;  /* 0x0000000a34117981 */ /* 0x000ee2000c1e1900 */
[----:B------:R-:W-:Y:S01]  /*0330*/  LOP3.LUT R47, R29, 0xfc, RZ, 0xc0, !PT ;  /* 0x000000fc1d2f7812 */ /* 0x000fe200078ec0ff */
[----:B------:R-:W-:Y:S01]  /*0340*/  UIADD3 UR4, UPT, UPT, UR4, 0x4, URZ ;  /* 0x0000000404047890 */ /* 0x000fe2000fffe0ff */
[----:B0-----:R-:W-:-:S05]  /*0350*/  IADD3 R2, P1, PT, R2, 0x10, RZ ;  /* 0x0000001002027810 */ /* 0x001fca0007f3e0ff */
[----:B------:R-:W-:Y:S02]  /*0360*/  ISETP.LE.AND P0, PT, R0, UR4, PT ;  /* 0x0000000400007c0c */ /* 0x000fe4000bf03270 */
[----:B------:R-:W-:Y:S01]  /*0370*/  IADD3.X R3, PT, PT, RZ, R3, RZ, P1, !PT ;  /* 0x00000003ff037210 */ /* 0x000fe20000ffe4ff */
[----:B--2---:R-:W-:Y:S04]  /*0380*/  STS [R29+UR6], R16 ;  /* 0x000000101d007988 */ /* 0x004fe80008000806 */
[----:B---3--:R-:W-:Y:S01]  /*0390*/  STS [R28], R17 ;  /* 0x000000111c007388 */ /* 0x008fe20000000800 */
[----:B------:R-:W-:Y:S06]  /*03a0*/  BAR.SYNC.DEFER_BLOCKING 0x0 ;  /* 0x0000000000007b1d */ /* 0x000fec0000010000 */
[----:B------:R-:W-:Y:S04]  /*03b0*/  LDS R5, [R47+UR7] ;  /* 0x000000072f057984 */ /* 0x000fe80008000800 */
[----:B------:R-:W0:Y:S04]  /*03c0*/  LDS.128 R8, [R7+UR6] ;  /* 0x0000000607087984 */ /* 0x000e280008000c00 */
[----:B------:R-:W1:Y:S04]  /*03d0*/  LDS.128 R12, [R7+UR6+0x10] ;  /* 0x00001006070c7984 */ /* 0x000e680008000c00 */
[----:B------:R-:W2:Y:S04]  /*03e0*/  LDS R6, [R47+UR7+0x100] ;  /* 0x000100072f067984 */ /* 0x000ea80008000800 */
[----:B------:R-:W3:Y:S04]  /*03f0*/  LDS.128 R24, [R7+UR6+0x20] ;  /* 0x0000200607187984 */ /* 0x000ee80008000c00 */
[----:B------:R-:W4:Y:S04]  /*0400*/  LDS.128 R20, [R7+UR6+0x30] ;  /* 0x0000300607147984 */ /* 0x000f280008000c00 */
[----:B------:R-:W5:Y:S04]  /*0410*/  LDS R33, [R47+UR7+0x200] ;  /* 0x000200072f217984 */ /* 0x000f680008000800 */
[----:B------:R-:W5:Y:S04]  /*0420*/  LDS R45, [R47+UR7+0x300] ;  /* 0x000300072f2d7984 */ /* 0x000f680008000800 */
[----:B------:R-:W5:Y:S01]  /*0430*/  LDS.128 R16, [R7+UR6+0x40] ;  /* 0x0000400607107984 */ /* 0x000f620008000c00 */
[C---:B0-----:R-:W-:Y:S01]  /*0440*/  FFMA R41, R5.reuse, R8, R41 ;  /* 0x0000000805297223 */ /* 0x041fe20000000029 */
[----:B-1----:R-:W-:-:S03]  /*0450*/  FFMA R8, R5, R12, R43 ;  /* 0x0000000c05087223 */ /* 0x002fc6000000002b */
[C---:B--2---:R-:W-:Y:S01]  /*0460*/  FFMA R12, R6.reuse, R9, R41 ;  /* 0x00000009060c7223 */ /* 0x044fe20000000029 */
[----:B------:R-:W-:Y:S01]  /*0470*/  FFMA R8, R6, R13, R8 ;  /* 0x0000000d06087223 */ /* 0x000fe20000000008 */
[----:B---3--:R-:W-:-:S04]  /*0480*/  FFMA R9, R5, R24, R30 ;  /* 0x0000001805097223 */ /* 0x008fc8000000001e */
[C---:B------:R-:W-:Y:S01]  /*0490*/  FFMA R25, R6.reuse, R25, R9 ;  /* 0x0000001906197223 */ /* 0x040fe20000000009 */
[----:B----4-:R-:W-:Y:S01]  /*04a0*/  FFMA R9, R5, R20, R34 ;  /* 0x0000001405097223 */ /* 0x010fe20000000022 */
[C---:B-----5:R-:W-:Y:S01]  /*04b0*/  FFMA R14, R33.reuse, R14, R8 ;  /* 0x0000000e210e7223 */ /* 0x060fe20000000008 */
[C---:B------:R-:W-:Y:S02]  /*04c0*/  FFMA R10, R33.reuse, R10, R12 ;  /* 0x0000000a210a7223 */ /* 0x040fe4000000000c */
[C---:B------:R-:W-:Y:S01]  /*04d0*/  FFMA R8, R6.reuse, R21, R9 ;  /* 0x0000001506087223 */ /* 0x040fe20000000009 */
[----:B------:R-:W-:Y:S01]  /*04e0*/  FFMA R26, R33, R26, R25 ;  /* 0x0000001a211a7223 */ /* 0x000fe20000000019 */
[C---:B------:R-:W-:Y:S01]  /*04f0*/  FFMA R43, R45.reuse, R15, R14 ;  /* 0x0000000f2d2b7223 */ /* 0x040fe2000000000e */
[----:B------:R-:W-:Y:S01]  /*0500*/  FFMA R41, R45, R11, R10 ;  /* 0x0000000b2d297223 */ /* 0x000fe2000000000a */
[----:B------:R-:W-:Y:S01]  /*0510*/  FFMA R22, R33, R22, R8 ;  /* 0x0000001621167223 */ /* 0x000fe20000000008 */
[----:B------:R-:W0:Y:S01]  /*0520*/  LDS.128 R12, [R7+UR6+0x60] ;  /* 0x00006006070c7984 */ /* 0x000e220008000c00 */
[----:B------:R-:W-:Y:S01]  /*0530*/  FFMA R21, R5, R16, R46 ;  /* 0x0000001005157223 */ /* 0x000fe2000000002e */
[C---:B------:R-:W-:Y:S01]  /*0540*/  FFMA R30, R45.reuse, R27, R26 ;  /* 0x0000001b2d1e7223 */ /* 0x040fe2000000001a */
[----:B------:R-:W-:Y:S01]  /*0550*/  FFMA R34, R45, R23, R22 ;  /* 0x000000172d227223 */ /* 0x000fe20000000016 */
[----:B------:R-:W1:Y:S01]  /*0560*/  LDS.128 R8, [R7+UR6+0x50] ;  /* 0x0000500607087984 */ /* 0x000e620008000c00 */
[----:B------:R-:W-:-:S03]  /*0570*/  FFMA R16, R6, R17, R21 ;  /* 0x0000001106107223 */ /* 0x000fc60000000015 */
[----:B------:R-:W2:Y:S01]  /*0580*/  LDS.128 R20, [R7+UR6+0x70] ;  /* 0x0000700607147984 */ /* 0x000ea20008000c00 */
[----:B------:R-:W-:-:S03]  /*0590*/  FFMA R16, R33, R18, R16 ;  /* 0x0000001221107223 */ /* 0x000fc60000000010 */
[----:B------:R-:W3:Y:S01]  /*05a0*/  LDS.128 R24, [R7+UR6+0x80] ;  /* 0x0000800607187984 */ /* 0x000ee20008000c00 */
[----:B------:R-:W-:Y:S01]  /*05b0*/  FFMA R46, R45, R19, R16 ;  /* 0x000000132d2e7223 */ /* 0x000fe20000000010 */
[C---:B0-----:R-:W-:Y:S01]  /*05c0*/  FFMA R12, R5.reuse, R12, R35 ;  /* 0x0000000c050c7223 */ /* 0x041fe20000000023 */
[----:B-1----:R-:W-:-:S03]  /*05d0*/  FFMA R17, R5, R8, R40 ;  /* 0x0000000805117223 */ /* 0x002fc60000000028 */
[C---:B------:R-:W-:Y:S01]  /*05e0*/  FFMA R13, R6.reuse, R13, R12 ;  /* 0x0000000d060d7223 */ /* 0x040fe2000000000c */
[C---:B------:R-:W-:Y:S01]  /*05f0*/  FFMA R8, R6.reuse, R9, R17 ;  /* 0x0000000906087223 */ /* 0x040fe20000000011 */
[----:B--2---:R-:W-:Y:S02]  /*0600*/  FFMA R9, R5, R20, R36 ;  /* 0x0000001405097223 */ /* 0x004fe40000000024 */
[C---:B------:R-:W-:Y:S01]  /*0610*/  FFMA R14, R33.reuse, R14, R13 ;  /* 0x0000000e210e7223 */ /* 0x040fe2000000000d */
[----:B------:R-:W-:Y:S01]  /*0620*/  FFMA R10, R33, R10, R8 ;  /* 0x0000000a210a7223 */ /* 0x000fe20000000008 */
[C---:B------:R-:W-:Y:S01]  /*0630*/  FFMA R8, R6.reuse, R21, R9 ;  /* 0x0000001506087223 */ /* 0x040fe20000000009 */
[----:B---3--:R-:W-:Y:S01]  /*0640*/  FFMA R17, R5, R24, R48 ;  /* 0x0000001805117223 */ /* 0x008fe20000000030 */
[C---:B------:R-:W-:Y:S01]  /*0650*/  FFMA R35, R45.reuse, R15, R14 ;  /* 0x0000000f2d237223 */ /* 0x040fe2000000000e */
[----:B------:R-:W-:Y:S01]  /*0660*/  FFMA R40, R45, R11, R10 ;  /* 0x0000000b2d287223 */ /* 0x000fe2000000000a */
[----:B------:R-:W-:Y:S01]  /*0670*/  FFMA R22, R33, R22, R8 ;  /* 0x0000001621167223 */ /* 0x000fe20000000008 */
[----:B------:R-:W0:Y:S01]  /*0680*/  LDS.128 R12, [R7+UR6+0xa0] ;  /* 0x0000a006070c7984 */ /* 0x000e220008000c00 */
[----:B------:R-:W-:Y:S01]  /*0690*/  FFMA R20, R6, R25, R17 ;  /* 0x0000001906147223 */ /* 0x000fe20000000011 */
[----:B------:R-:W-:-:S02]  /*06a0*/  IMAD.SHL.U32 R25, R4, 0x4, RZ ;  /* 0x0000000404197824 */ /* 0x000fc400078e00ff */
[----:B------:R-:W-:Y:S01]  /*06b0*/  FFMA R36, R45, R23, R22 ;  /* 0x000000172d247223 */ /* 0x000fe20000000016 */
[----:B------:R-:W1:Y:S01]  /*06c0*/  LDS.128 R8, [R7+UR6+0x90] ;  /* 0x0000900607087984 */ /* 0x000e620008000c00 */
[----:B------:R-:W-:Y:S01]  /*06d0*/  FFMA R26, R33, R26, R20 ;  /* 0x0000001a211a7223 */ /* 0x000fe20000000014 */
[----:B------:R-:W-:Y:S02]  /*06e0*/  IMAD.WIDE R52, R25, 0x4, R52 ;  /* 0x0000000419347825 */ /* 0x000fe400078e0234 */
[----:B------:R-:W2:Y:S02]  /*06f0*/  LDS.128 R16, [R7+UR6+0xb0] ;  /* 0x0000b00607107984 */ /* 0x000ea40008000c00 */
[----:B------:R-:W-:Y:S01]  /*0700*/  FFMA R48, R45, R27, R26 ;  /* 0x0000001b2d307223 */ /* 0x000fe2000000001a */
[C---:B0-----:R-:W-:Y:S01]  /*0710*/  FFMA R12, R5.reuse, R12, R37 ;  /* 0x0000000c050c7223 */ /* 0x041fe20000000025 */
[----:B-1----:R-:W-:-:S03]  /*0720*/  FFMA R21, R5, R8, R42 ;  /* 0x0000000805157223 */ /* 0x002fc6000000002a */
[C---:B------:R-:W-:Y:S01]  /*0730*/  FFMA R13, R6.reuse, R13, R12 ;  /* 0x0000000d060d7223 */ /* 0x040fe2000000000c */
[C---:B------:R-:W-:Y:S01]  /*0740*/  FFMA R8, R6.reuse, R9, R21 ;  /* 0x0000000906087223 */ /* 0x040fe20000000015 */
[----:B--2---:R-:W-:Y:S01]  /*0750*/  FFMA R9, R5, R16, R38 ;  /* 0x0000001005097223 */ /* 0x004fe20000000026 */
[----:B------:R-:W0:Y:S01]  /*0760*/  LDS.128 R20, [R7+UR6+0xc0] ;  /* 0x0000c00607147984 */ /* 0x000e220008000c00 */
[C---:B------:R-:W-:Y:S01]  /*0770*/  FFMA R14, R33.reuse, R14, R13 ;  /* 0x0000000e210e7223 */ /* 0x040fe2000000000d */
[----:B------:R-:W-:Y:S01]  /*0780*/  FFMA R10, R33, R10, R8 ;  /* 0x0000000a210a7223 */ /* 0x000fe20000000008 */
[----:B------:R-:W-:Y:S02]  /*0790*/  FFMA R8, R6, R17, R9 ;  /* 0x0000001106087223 */ /* 0x000fe40000000009 */
[C---:B------:R-:W-:Y:S01]  /*07a0*/  FFMA R37, R45.reuse, R15, R14 ;  /* 0x0000000f2d257223 */ /* 0x040fe2000000000e */
[----:B------:R-:W-:Y:S01]  /*07b0*/  FFMA R42, R45, R11, R10 ;  /* 0x0000000b2d2a7223 */ /* 0x000fe2000000000a */
[----:B------:R-:W-:Y:S01]  /*07c0*/  FFMA R18, R33, R18, R8 ;  /* 0x0000001221127223 */ /* 0x000fe20000000008 */
[----:B------:R-:W1:Y:S03]  /*07d0*/  LDS.128 R12, [R7+UR6+0xe0] ;  /* 0x0000e006070c7984 */ /* 0x000e660008000c00 */
[----:B------:R-:W-:Y:S01]  /*07e0*/  FFMA R38, R45, R19, R18 ;  /* 0x000000132d267223 */ /* 0x000fe20000000012 */
[----:B------:R-:W2:Y:S01]  /*07f0*/  LDS.128 R8, [R7+UR6+0xd0] ;  /* 0x0000d00607087984 */ /* 0x000ea20008000c00 */
[----:B0-----:R-:W-:-:S04]  /*0800*/  FFMA R17, R5, R20, R50 ;  /* 0x0000001405117223 */ /* 0x001fc80000000032 */
[C---:B------:R-:W-:Y:S02]  /*0810*/  FFMA R20, R6.reuse, R21, R17 ;  /* 0x0000001506147223 */ /* 0x040fe40000000011 */
[----:B------:R-:W0:Y:S01]  /*0820*/  LDS.128 R16, [R7+UR6+0xf0] ;  /* 0x0000f00607107984 */ /* 0x000e220008000c00 */
[----:B-1----:R-:W-:Y:S01]  /*0830*/  FFMA R12, R5, R12, R39 ;  /* 0x0000000c050c7223 */ /* 0x002fe20000000027 */
[----:B------:R-:W-:Y:S01]  /*0840*/  FFMA R20, R33, R22, R20 ;  /* 0x0000001621147223 */ /* 0x000fe20000000014 */
[----:B--2---:R-:W-:Y:S02]  /*0850*/  FFMA R21, R5, R8, R44 ;  /* 0x0000000805157223 */ /* 0x004fe4000000002c */
[C---:B------:R-:W-:Y:S01]  /*0860*/  FFMA R13, R6.reuse, R13, R12 ;  /* 0x0000000d060d7223 */ /* 0x040fe2000000000c */
[----:B------:R-:W-:Y:S01]  /*0870*/  FFMA R50, R45, R23, R20 ;  /* 0x000000172d327223 */ /* 0x000fe20000000014 */
[----:B------:R-:W-:Y:S02]  /*0880*/  FFMA R9, R6, R9, R21 ;  /* 0x0000000906097223 */ /* 0x000fe40000000015 */
[----:B------:R-:W-:-:S02]  /*0890*/  FFMA R14, R33, R14, R13 ;  /* 0x0000000e210e7223 */ /* 0x000fc4000000000d */
[----:B------:R-:W-:Y:S02]  /*08a0*/  FFMA R10, R33, R10, R9 ;  /* 0x0000000a210a7223 */ /* 0x000fe40000000009 */
[C---:B------:R-:W-:Y:S02]  /*08b0*/  FFMA R39, R45.reuse, R15, R14 ;  /* 0x0000000f2d277223 */ /* 0x040fe4000000000e */
[----:B------:R-:W-:Y:S01]  /*08c0*/  FFMA R44, R45, R11, R10 ;  /* 0x0000000b2d2c7223 */ /* 0x000fe2000000000a */
[----:B0-----:R-:W-:-:S04]  /*08d0*/  FFMA R5, R5, R16, R31 ;  /* 0x0000001005057223 */ /* 0x001fc8000000001f */
[----:B------:R-:W-:-:S04]  /*08e0*/  FFMA R5, R6, R17, R5 ;  /* 0x0000001106057223 */ /* 0x000fc80000000005 */
[----:B------:R-:W-:-:S04]  /*08f0*/  FFMA R18, R33, R18, R5 ;  /* 0x0000001221127223 */ /* 0x000fc80000000005 */
[----:B------:R-:W-:Y:S01]  /*0900*/  FFMA R31, R45, R19, R18 ;  /* 0x000000132d1f7223 */ /* 0x000fe20000000012 */
[----:B------:R-:W-:Y:S06]  /*0910*/  BAR.SYNC.DEFER_BLOCKING 0x0 ;  /* 0x0000000000007b1d */ /* 0x000fec0000010000 */
[----:B------:R-:W-:Y:S05]  /*0920*/  @!P0 BRA `(.L_x_1) ;  /* 0xfffffff800788947 */ /* 0x000fea000383ffff */
.L_x_0:
[----:B------:R-:W0:Y:S01]  /*0930*/  S2R R2, SR_TID.X ;  /* 0x0000000000027919 */ /* 0x000e220000002100 */
[----:B------:R-:W1:Y:S01]  /*0940*/  LDC R3, c[0x0][0x384] ;  /* 0x0000e100ff037b82 */ /* 0x000e620000000800 */
[----:B------:R-:W2:Y:S01]  /*0950*/  LDCU.64 UR6, c[0x0][0x3a8] ;  /* 0x00007500ff0677ac */ /* 0x000ea20008000a00 */
[----:B------:R-:W3:Y:S01]  /*0960*/  LDCU UR4, c[0x0][0x3a0] ;  /* 0x00007400ff0477ac */ /* 0x000ee20008000800 */
[----:B-1----:R-:W-:Y:S01]  /*0970*/  IMAD R32, R3, UR5, R32 ;  /* 0x0000000503207c24 */ /* 0x002fe2000f8e0220 */
[----:B------:R-:W1:Y:S01]  /*0980*/  LDCU UR5, c[0x0][0x38c] ;  /* 0x00007180ff0577ac */ /* 0x000e620008000800 */
[----:B0-----:R-:W-:Y:S02]  /*0990*/  SHF.R.U32.HI R0, RZ, 0x6, R2 ;  /* 0x00000006ff007819 */ /* 0x001fe40000011602 */
[----:B------:R-:W-:-:S03]  /*09a0*/  LOP3.LUT R5, R2, 0x3f, RZ, 0xc0, !PT ;  /* 0x0000003f02057812 */ /* 0x000fc600078ec0ff */
[----:B------:R-:W-:-:S05]  /*09b0*/  IMAD R0, R0, R3, RZ ;  /* 0x0000000300007224 */ /* 0x000fca00078e02ff */
[----:B------:R-:W-:-:S04]  /*09c0*/  LEA R0, R0, R5, 0x4 ;  /* 0x0000000500007211 */ /* 0x000fc800078e20ff */
[----:B------:R-:W-:-:S04]  /*09d0*/  IADD3 R2, P0, PT, R32, R0, RZ ;  /* 0x0000000020027210 */ /* 0x000fc80007f1e0ff */
[----:B------:R-:W-:Y:S02]  /*09e0*/  LEA.HI.X.SX32 R5, R0, RZ, 0x1, P0 ;  /* 0x000000ff00057211 */ /* 0x000fe400000f0eff */
[----:B--2---:R-:W-:-:S04]  /*09f0*/  LEA R6, P0, R2, UR6, 0x2 ;  /* 0x0000000602067c11 */ /* 0x004fc8000f8010ff */
[----:B------:R-:W-:-:S05]  /*0a00*/  LEA.HI.X R7, R2, UR7, R5, 0x2, P0 ;  /* 0x0000000702077c11 */ /* 0x000fca00080f1405 */
[----:B------:R-:W3:Y:S01]  /*0a10*/  LDG.E R2, desc[UR10][R6.64] ;  /* 0x0000000a06027981 */ /* 0x000ee2000c1e1900 */
[----:B------:R-:W-:-:S04]  /*0a20*/  IADD3 R0, PT, PT, R0, R3, RZ ;  /* 0x0000000300007210 */ /* 0x000fc80007ffe0ff */
[----:B------:R-:W-:-:S04]  /*0a30*/  IADD3 R5, P0, PT, R32, R0, RZ ;  /* 0x0000000020057210 */ /* 0x000fc80007f1e0ff */
[----:B------:R-:W-:Y:S02]  /*0a40*/  LEA.HI.X.SX32 R8, R0, RZ, 0x1, P0 ;  /* 0x000000ff00087211 */ /* 0x000fe400000f0eff */
[----:B------:R-:W-:-:S04]  /*0a50*/  LEA R4, P0, R5, UR6, 0x2 ;  /* 0x0000000605047c11 */ /* 0x000fc8000f8010ff */
[----:B------:R-:W-:Y:S01]  /*0a60*/  LEA.HI.X R5, R5, UR7, R8, 0x2, P0 ;  /* 0x0000000705057c11 */ /* 0x000fe200080f1408 */
[----:B---3--:R-:W-:-:S04]  /*0a70*/  FMUL R2, R2, UR4 ;  /* 0x0000000402027c20 */ /* 0x008fc80008400000 */
[----:B-1----:R-:W-:-:S05]  /*0a80*/  FFMA R41, R41, UR5, R2 ;  /* 0x0000000529297c23 */ /* 0x002fca0008000002 */
[----:B------:R0:W-:Y:S04]  /*0a90*/  STG.E desc[UR10][R6.64], R41 ;  /* 0x0000002906007986 */ /* 0x0001e8000c10190a */
[----:B------:R-:W2:Y:S01]  /*0aa0*/  LDG.E R2, desc[UR10][R4.64] ;  /* 0x0000000a04027981 */ /* 0x000ea2000c1e1900 */
[----:B------:R-:W-:-:S04]  /*0ab0*/  IADD3 R0, PT, PT, R0, R3, RZ ;  /* 0x0000000300007210 */ /* 0x000fc80007ffe0ff */
[----:B------:R-:W-:-:S04]  /*0ac0*/  IADD3 R9, P0, PT, R32, R0, RZ ;  /* 0x0000000020097210 */ /* 0x000fc80007f1e0ff */
[----:B------:R-:W-:Y:S02]  /*0ad0*/  LEA.HI.X.SX32 R10, R0, RZ, 0x1, P0 ;  /* 0x000000ff000a7211 */ /* 0x000fe400000f0eff */
[----:B------:R-:W-:-:S04]  /*0ae0*/  LEA R8, P0, R9, UR6, 0x2 ;  /* 0x0000000609087c11 */ /* 0x000fc8000f8010ff */
[----:B------:R-:W-:Y:S01]  /*0af0*/  LEA.HI.X R9, R9, UR7, R10, 0x2, P0 ;  /* 0x0000000709097c11 */ /* 0x000fe200080f140a */
[----:B--2---:R-:W-:-:S04]  /*0b00*/  FMUL R2, R2, UR4 ;  /* 0x0000000402027c20 */ /* 0x004fc80008400000 */
[----:B------:R-:W-:-:S05]  /*0b10*/  FFMA R43, R43, UR5, R2 ;  /* 0x000000052b2b7c23 */ /* 0x000fca0008000002 */
[----:B------:R1:W-:Y:S04]  /*0b20*/  STG.E desc[UR10][R4.64], R43 ;  /* 0x0000002b04007986 */ /* 0x0003e8000c10190a */
[----:B------:R-:W2:Y:S01]  /*0b30*/  LDG.E R2, desc[UR10][R8.64] ;  /* 0x0000000a08027981 */ /* 0x000ea2000c1e1900 */
[----:B------:R-:W-:-:S04]  /*0b40*/  IADD3 R0, PT, PT, R0, R3, RZ ;  /* 0x0000000300007210 */ /* 0x000fc80007ffe0ff */
[----:B0-----:R-:W-:-:S04]  /*0b50*/  IADD3 R7, P0, PT, R32, R0, RZ ;  /* 0x0000000020077210 */ /* 0x001fc80007f1e0ff */
[----:B------:R-:W-:Y:S02]  /*0b60*/  LEA.HI.X.SX32 R10, R0, RZ, 0x1, P0 ;  /* 0x000000ff000a7211 */ /* 0x000fe400000f0eff */
[----:B------:R-:W-:-:S04]  /*0b70*/  LEA R6, P0, R7, UR6, 0x2 ;  /* 0x0000000607067c11 */ /* 0x000fc8000f8010ff */
[----:B------:R-:W-:Y:S01]  /*0b80*/  LEA.HI.X R7, R7, UR7, R10, 0x2, P0 ;  /* 0x0000000707077c11 */ /* 0x000fe200080f140a */
[----:B--2---:R-:W-:-:S04]  /*0b90*/  FMUL R11, R2, UR4 ;  /* 0x00000004020b7c20 */ /* 0x004fc80008400000 */
[----:B------:R-:W-:-:S05]  /*0ba0*/  FFMA R11, R30, UR5, R11 ;  /* 0x000000051e0b7c23 */ /* 0x000fca000800000b */
[----:B------:R0:W-:Y:S04]  /*0bb0*/  STG.E desc[UR10][R8.64], R11 ;  /* 0x0000000b08007986 */ /* 0x0001e8000c10190a */
[----:B------:R-:W2:Y:S01]  /*0bc0*/  LDG.E R2, desc[UR10][R6.64] ;  /* 0x0000000a06027981 */ /* 0x000ea2000c1e1900 */
[----:B------:R-:W-:-:S05]  /*0bd0*/  IMAD.IADD R0, R0, 0x1, R3 ;  /* 0x0000000100007824 */ /* 0x000fca00078e0203 */
[----:B-1----:R-:W-:-:S04]  /*0be0*/  IADD3 R5, P0, PT, R32, R0, RZ ;  /* 0x0000000020057210 */ /* 0x002fc80007f1e0ff */
        /* <DEDUP_REMOVED lines=62> */
[----:B------:R-:W-:-:S04]  /*0fd0*/  IADD3 R5, P0, PT, R32, R0, RZ ;  /* 0x0000000020057210 */ /* 0x000fc80007f1e0ff */
[----:B0-----:R-:W-:Y:S02]  /*0fe0*/  LEA.HI.X.SX32 R10, R0, RZ, 0x1, P0 ;  /* 0x000000ff000a7211 */ /* 0x001fe400000f0eff */
        /* <DEDUP_REMOVED lines=22> */
[----:B------:R-:W-:Y:S04]  /*1150*/  STG.E desc[UR10][R8.64], R13 ;  /* 0x0000000d08007986 */ /* 0x000fe8000c10190a */
        /* <DEDUP_REMOVED lines=17> */
[----:B------:R-:W-:Y:S04]  /*1270*/  STG.E desc[UR10][R4.64], R39 ;  /* 0x0000002704007986 */ /* 0x000fe8000c10190a */
[----:B------:R-:W2:Y:S02]  /*1280*/  LDG.E R0, desc[UR10][R2.64] ;  /* 0x0000000a02007981 */ /* 0x000ea4000c1e1900 */
[----:B--2---:R-:W-:-:S04]  /*1290*/  FMUL R0, R0, UR4 ;  /* 0x0000000400007c20 */ /* 0x004fc80008400000 */
[----:B------:R-:W-:-:S05]  /*12a0*/  FFMA R31, R31, UR5, R0 ;  /* 0x000000051f1f7c23 */ /* 0x000fca0008000000 */
[----:B------:R-:W-:Y:S01]  /*12b0*/  STG.E desc[UR10][R2.64], R31 ;  /* 0x0000001f02007986 */ /* 0x000fe2000c10190a */
[----:B------:R-:W-:Y:S05]  /*12c0*/  EXIT ;  /* 0x000000000000794d */ /* 0x000fea0003800000 */
.L_x_2:
[----:B------:R-:W-:-:S00]  /*12d0*/  BRA `(.L_x_2) ;  /* 0xfffffffc00fc7947 */ /* 0x000fc0000383ffff */
[----:B------:R-:W-:-:S00]  /*12e0*/  NOP ;  /* 0x0000000000007918 */ /* 0x000fc00000000000 */
        /* <DEDUP_REMOVED lines=9> */
.L_x_3:


//--------------------- .nv.shared._Z25sgemm_1D_coarsened_kernelILi64ELi64ELi4ELi16EEviiifPKfS1_fPf --------------------------
	.section	.nv.shared._Z25sgemm_1D_coarsened_kernelILi64ELi64ELi4ELi16EEviiifPKfS1_fPf,"aw",@nobits
	.sectionflags	@""
	.align	4
.nv.shared._Z25sgemm_1D_coarsened_kernelILi64ELi64ELi4ELi16EEviiifPKfS1_fPf:
	.zero		3072


//--------------------- .nv.shared.reserved.0     --------------------------
	.section	.nv.shared.reserved.0,"aw",@nobits
	.weak		__nv_reservedSMEM_offset_0_alias
	.size		__nv_reservedSMEM_offset_0_alias, 0, 64
	.other		__nv_reservedSMEM_offset_0_alias,@"STO_CUDA_RESERVED_SHARED STV_DEFAULT"
__nv_reservedSMEM_offset_0_alias:
	.zero		0
	.zero		64


//--------------------- .nv.constant0._Z25sgemm_1D_coarsened_kernelILi64ELi64ELi4ELi16EEviiifPKfS1_fPf --------------------------
	.section	.nv.constant0._Z25sgemm_1D_coarsened_kernelILi64ELi64ELi4ELi16EEviiifPKfS1_fPf,"a",@progbits
	.sectionflags	@""
	.align	4
.nv.constant0._Z25sgemm_1D_coarsened_kernelILi64ELi64ELi4ELi16EEviiifPKfS1_fPf:
	.zero		944


//--------------------- SYMBOLS --------------------------

	.type		.nv.reservedSmem.offset0,@object
	.size		.nv.reservedSmem.offset0,0x4
	.type		.nv.reservedSmem.cap,@object
	.size		.nv.reservedSmem.cap,0x4
